//
// Generated by NVIDIA NVVM Compiler
//
// Compiler Build ID: CL-36424714
// Cuda compilation tools, release 13.0, V13.0.88
// Based on NVVM 20.0.0
//

.version 9.0
.target sm_100
.address_size 64

	// .globl	_Z8mykernelv
.extern .func  (.param .b32 func_retval0) vprintf
(
	.param .b64 vprintf_param_0,
	.param .b64 vprintf_param_1
)
;
.global .align 1 .b8 $str[79] = {72, 101, 108, 108, 111, 32, 87, 111, 114, 108, 100, 33, 32, 73, 32, 97, 109, 32, 116, 104, 114, 101, 97, 100, 32, 37, 100, 32, 111, 102, 32, 98, 108, 111, 99, 107, 32, 37, 100, 44, 32, 97, 110, 100, 32, 73, 32, 97, 109, 32, 114, 117, 110, 110, 105, 110, 103, 32, 111, 110, 32, 116, 104, 101, 32, 71, 80, 71, 80, 85, 32, 100, 101, 118, 105, 99, 101, 10};

.visible .entry _Z8mykernelv()
{
	.local .align 8 .b8 	__local_depot0[8];
	.reg .b64 	%SP;
	.reg .b64 	%SPL;
	.reg .b32 	%r<5>;
	.reg .b64 	%rd<5>;

	mov.u64 	%SPL, __local_depot0;
	cvta.local.u64 	%SP, %SPL;
	add.u64 	%rd1, %SP, 0;
	add.u64 	%rd2, %SPL, 0;
	mov.u32 	%r1, %tid.x;
	mov.u32 	%r2, %ctaid.x;
	st.local.v2.u32 	[%rd2], {%r1, %r2};
	mov.u64 	%rd3, $str;
	cvta.global.u64 	%rd4, %rd3;
	{ // callseq 0, 0
	.param .b64 param0;
	st.param.b64 	[param0], %rd4;
	.param .b64 param1;
	st.param.b64 	[param1], %rd1;
	.param .b32 retval0;
	call.uni (retval0), 
	vprintf, 
	(
	param0, 
	param1
	);
	ld.param.b32 	%r3, [retval0];
	} // callseq 0
	ret;

}


// ===== COMPILED SASS (sm_100) =====

	.target	sm_100

	.elftype	@"ET_EXEC"


//--------------------- .note.nv.tkinfo           --------------------------
	.section	.note.nv.tkinfo,"",@"SHT_NOTE"
	.sectionflags	@"SHF_NOTE_NV_TKINFO"
	.tkinfo
        /*0018*/ 	.word	0x00000002
        /*0030*/ 	.string	""
        /*0030*/ 	.string	"ptxas"
        /*0030*/ 	.string	"Cuda compilation tools, release 13.0, V13.0.88"
        /*0030*/ 	.string	"Build cuda_13.0.r13.0/compiler.36424714_0"
        /*0030*/ 	.string	"-arch sm_100 -m 64 "



//--------------------- .note.nv.cuinfo           --------------------------
	.section	.note.nv.cuinfo,"",@"SHT_NOTE"
	.sectionflags	@"SHF_NOTE_NV_CUINFO"
        /*0018*/ 	.short	0x0002
        /*001a*/ 	.short	0x0064
        /*001c*/ 	.short	0x0082
	.zero		2


//--------------------- .nv.info                  --------------------------
	.section	.nv.info,"",@"SHT_CUDA_INFO"
	.align	4


	//----- nvinfo : EIATTR_REGCOUNT
	.align		4
        /*0000*/ 	.byte	0x04, 0x2f
        /*0002*/ 	.short	(.L_2 - .L_1)
	.align		4
.L_1:
        /*0004*/ 	.word	index@(_Z8mykernelv)
        /*0008*/ 	.word	0x00000018


	//----- nvinfo : EIATTR_FRAME_SIZE
	.align		4
.L_2:
        /*000c*/ 	.byte	0x04, 0x11
        /*000e*/ 	.short	(.L_4 - .L_3)
	.align		4
.L_3:
        /*0010*/ 	.word	index@(_Z8mykernelv)
        /*0014*/ 	.word	0x00000008


	//----- nvinfo : EIATTR_MIN_STACK_SIZE
	.align		4
.L_4:
        /*0018*/ 	.byte	0x04, 0x12
        /*001a*/ 	.short	(.L_6 - .L_5)
	.align		4
.L_5:
        /*001c*/ 	.word	index@(_Z8mykernelv)
        /*0020*/ 	.word	0x00000008
.L_6:


//--------------------- .nv.compat                --------------------------
	.section	.nv.compat,"",@"SHT_CUDA_COMPAT_INFO"
	.align	4
        /*0000*/ 	.byte	0x02, 0x09, 0x00, 0x00, 0x02, 0x02, 0x01, 0x00, 0x02, 0x05, 0x05, 0x00, 0x03, 0x07, 0x01, 0x01
        /*0010*/ 	.byte	0x02, 0x03, 0x00, 0x00, 0x02, 0x06, 0x01, 0x00, 0x04, 0x0b, 0x08, 0x00, 0x09, 0x00, 0x00, 0x00
        /*0020*/ 	.byte	0x00, 0x00, 0x00, 0x00


//--------------------- .nv.info._Z8mykernelv     --------------------------
	.section	.nv.info._Z8mykernelv,"",@"SHT_CUDA_INFO"
	.sectionflags	@""
	.align	4


	//----- nvinfo : EIATTR_CUDA_API_VERSION
	.align		4
        /*0000*/ 	.byte	0x04, 0x37
        /*0002*/ 	.short	(.L_8 - .L_7)
.L_7:
        /*0004*/ 	.word	0x00000082


	//----- nvinfo : EIATTR_SPARSE_MMA_MASK
	.align		4
.L_8:
        /*0008*/ 	.byte	0x03, 0x50
        /*000a*/ 	.short	0x0000


	//----- nvinfo : EIATTR_MAXREG_COUNT
	.align		4
        /*000c*/ 	.byte	0x03, 0x1b
        /*000e*/ 	.short	0x00ff


	//----- nvinfo : EIATTR_EXTERNS
	.align		4
        /*0010*/ 	.byte	0x04, 0x0f
        /*0012*/ 	.short	(.L_10 - .L_9)


	//   ....[0]....
	.align		4
.L_9:
        /*0014*/ 	.word	index@(vprintf)


	//----- nvinfo : EIATTR_MERCURY_ISA_VERSION
	.align		4
.L_10:
        /*0018*/ 	.byte	0x03, 0x5f
        /*001a*/ 	.short	0x0101


	//----- nvinfo : EIATTR_VRC_CTA_INIT_COUNT
	.align		4
        /*001c*/ 	.byte	0x02, 0x4a
	.zero		1
	.zero		1


	//----- nvinfo : EIATTR_SYSCALL_OFFSETS
	.align		4
        /*0020*/ 	.byte	0x04, 0x46
        /*0022*/ 	.short	(.L_12 - .L_11)


	//   ....[0]....
.L_11:
        /*0024*/ 	.word	0x000000f0


	//----- nvinfo : EIATTR_EXIT_INSTR_OFFSETS
	.align		4
.L_12:
        /*0028*/ 	.byte	0x04, 0x1c
        /*002a*/ 	.short	(.L_14 - .L_13)


	//   ....[0]....
.L_13:
        /*002c*/ 	.word	0x00000100


	//----- nvinfo : EIATTR_SW_WAR
	.align		4
.L_14:
        /*0030*/ 	.byte	0x04, 0x36
        /*0032*/ 	.short	(.L_16 - .L_15)
.L_15:
        /*0034*/ 	.word	0x00000008
.L_16:


//--------------------- .nv.callgraph             --------------------------
	.section	.nv.callgraph,"",@"SHT_CUDA_CALLGRAPH"
	.align	4
	.sectionentsize	8
	.align		4
        /*0000*/ 	.word	0x00000000
	.align		4
        /*0004*/ 	.word	0xffffffff
	.align		4
        /*0008*/ 	.word	index@(_Z8mykernelv)
	.align		4
        /*000c*/ 	.word	index@(vprintf)
	.align		4
        /*0010*/ 	.word	0x00000000
	.align		4
        /*0014*/ 	.word	0xfffffffe
	.align		4
        /*0018*/ 	.word	0x00000000
	.align		4
        /*001c*/ 	.word	0xfffffffd
	.align		4
        /*0020*/ 	.word	0x00000000
	.align		4
        /*0024*/ 	.word	0xfffffffc


//--------------------- .nv.constant4             --------------------------
	.section	.nv.constant4,"a",@progbits
	.align	8
	.align		8
.nv.constant4:
        /*0000*/ 	.dword	vprintf
	.align		8
        /*0008*/ 	.dword	$str


//--------------------- .text._Z8mykernelv        --------------------------
	.section	.text._Z8mykernelv,"ax",@progbits
	.align	128
        .global         _Z8mykernelv
        .type           _Z8mykernelv,@function
        .size           _Z8mykernelv,(.L_x_2 - _Z8mykernelv)
        .other          _Z8mykernelv,@"STO_CUDA_ENTRY STV_DEFAULT"
_Z8mykernelv:
.text._Z8mykernelv:
[----:B------:R-:W0:Y:S01]  /*0000*/  LDC R1, c[0x0][0x37c] ;  /* 0x0000df00ff017b82 */ /* 0x000e220000000800 */
[----:B------:R-:W1:Y:S01]  /*0010*/  S2R R8, SR_TID.X ;  /* 0x0000000000087919 */ /* 0x000e620000002100 */
[----:B0-----:R-:W-:Y:S01]  /*0020*/  VIADD R1, R1, 0xfffffff8 ;  /* 0xfffffff801017836 */ /* 0x001fe20000000000 */
[----:B------:R-:W-:Y:S01]  /*0030*/  MOV R0, 0x0 ;  /* 0x0000000000007802 */ /* 0x000fe20000000f00 */
[----:B------:R-:W0:Y:S01]  /*0040*/  LDCU UR4, c[0x0][0x2f8] ;  /* 0x00005f00ff0477ac */ /* 0x000e220008000800 */
[----:B------:R-:W1:Y:S03]  /*0050*/  S2R R9, SR_CTAID.X ;  /* 0x0000000000097919 */ /* 0x000e660000002500 */
[----:B------:R2:W3:Y:S01]  /*0060*/  LDC.64 R2, c[0x4][R0] ;  /* 0x0100000000027b82 */ /* 0x0004e20000000a00 */
[----:B------:R-:W4:Y:S01]  /*0070*/  LDCU.64 UR6, c[0x4][0x8] ;  /* 0x01000100ff0677ac */ /* 0x000f220008000a00 */
[----:B------:R-:W5:Y:S01]  /*0080*/  LDCU UR5, c[0x0][0x2fc] ;  /* 0x00005f80ff0577ac */ /* 0x000f620008000800 */
[----:B0-----:R-:W-:Y:S01]  /*0090*/  IADD3 R6, P0, PT, R1, UR4, RZ ;  /* 0x0000000401067c10 */ /* 0x001fe2000ff1e0ff */
[----:B----4-:R-:W-:Y:S01]  /*00a0*/  IMAD.U32 R4, RZ, RZ, UR6 ;  /* 0x00000006ff047e24 */ /* 0x010fe2000f8e00ff */
[----:B------:R-:W-:-:S03]  /*00b0*/  MOV R5, UR7 ;  /* 0x0000000700057c02 */ /* 0x000fc60008000f00 */
[----:B-----5:R-:W-:Y:S01]  /*00c0*/  IMAD.X R7, RZ, RZ, UR5, P0 ;  /* 0x00000005ff077e24 */ /* 0x020fe200080e06ff */
[----:B-1----:R2:W-:Y:S07]  /*00d0*/  STL.64 [R1], R8 ;  /* 0x0000000801007387 */ /* 0x0025ee0000100a00 */
[----:B------:R-:W-:-:S07]  /*00e0*/  LEPC R20, `(.L_x_0) ;  /* 0x000000001014794e */ /* 0x000fce0000000000 */
[----:B--23--:R-:W-:Y:S05]  /*00f0*/  CALL.ABS.NOINC R2 ;  /* 0x0000000002007343 */ /* 0x00cfea0003c00000 */
.L_x_0:
[----:B------:R-:W-:Y:S05]  /*0100*/  EXIT ;  /* 0x000000000000794d */ /* 0x000fea0003800000 */
.L_x_1:
[----:B------:R-:W-:-:S00]  /*0110*/  BRA `(.L_x_1) ;  /* 0xfffffffc00fc7947 */ /* 0x000fc0000383ffff */
[----:B------:R-:W-:-:S00]  /*0120*/  NOP ;  /* 0x0000000000007918 */ /* 0x000fc00000000000 */
        /* <DEDUP_REMOVED lines=13> */
.L_x_2:


//--------------------- .nv.global.init           --------------------------
	.section	.nv.global.init,"aw",@progbits
.nv.global.init:
	.type		$str,@object
	.size		$str,(.L_0 - $str)
$str:
        /*0000*/ 	.byte	0x48, 0x65, 0x6c, 0x6c, 0x6f, 0x20, 0x57, 0x6f, 0x72, 0x6c, 0x64, 0x21, 0x20, 0x49, 0x20, 0x61
        /*0010*/ 	.byte	0x6d, 0x20, 0x74, 0x68, 0x72, 0x65, 0x61, 0x64, 0x20, 0x25, 0x64, 0x20, 0x6f, 0x66, 0x20, 0x62
        /*0020*/ 	.byte	0x6c, 0x6f, 0x63, 0x6b, 0x20, 0x25, 0x64, 0x2c, 0x20, 0x61, 0x6e, 0x64, 0x20, 0x49, 0x20, 0x61
        /*0030*/ 	.byte	0x6d, 0x20, 0x72, 0x75, 0x6e, 0x6e, 0x69, 0x6e, 0x67, 0x20, 0x6f, 0x6e, 0x20, 0x74, 0x68, 0x65
        /*0040*/ 	.byte	0x20, 0x47, 0x50, 0x47, 0x50, 0x55, 0x20, 0x64, 0x65, 0x76, 0x69, 0x63, 0x65, 0x0a, 0x00
.L_0:


//--------------------- .nv.shared.reserved.0     --------------------------
	.section	.nv.shared.reserved.0,"aw",@nobits
	.weak		__nv_reservedSMEM_offset_0_alias
	.size		__nv_reservedSMEM_offset_0_alias, 0, 64
	.other		__nv_reservedSMEM_offset_0_alias,@"STO_CUDA_RESERVED_SHARED STV_DEFAULT"
__nv_reservedSMEM_offset_0_alias:
	.zero		0
	.zero		64


//--------------------- .nv.constant0._Z8mykernelv --------------------------
	.section	.nv.constant0._Z8mykernelv,"a",@progbits
	.sectionflags	@""
	.align	4
.nv.constant0._Z8mykernelv:
	.zero		896


//--------------------- SYMBOLS --------------------------

	.type		.nv.reservedSmem.offset0,@object
	.size		.nv.reservedSmem.offset0,0x4
	.type		vprintf,@function
